//
// Generated by NVIDIA NVVM Compiler
//
// Compiler Build ID: CL-36424714
// Cuda compilation tools, release 13.0, V13.0.88
// Based on NVVM 20.0.0
//

.version 9.0
.target sm_100
.address_size 64

	// .globl	_Z17matrix_dot_kernelPdS_S_iii

.visible .entry _Z17matrix_dot_kernelPdS_S_iii(
	.param .u64 .ptr .align 1 _Z17matrix_dot_kernelPdS_S_iii_param_0,
	.param .u64 .ptr .align 1 _Z17matrix_dot_kernelPdS_S_iii_param_1,
	.param .u64 .ptr .align 1 _Z17matrix_dot_kernelPdS_S_iii_param_2,
	.param .u32 _Z17matrix_dot_kernelPdS_S_iii_param_3,
	.param .u32 _Z17matrix_dot_kernelPdS_S_iii_param_4,
	.param .u32 _Z17matrix_dot_kernelPdS_S_iii_param_5
)
{
	.reg .pred 	%p<13>;
	.reg .b32 	%r<41>;
	.reg .b64 	%rd<53>;
	.reg .b64 	%fd<68>;

	ld.param.u64 	%rd7, [_Z17matrix_dot_kernelPdS_S_iii_param_0];
	ld.param.u64 	%rd8, [_Z17matrix_dot_kernelPdS_S_iii_param_1];
	ld.param.u64 	%rd6, [_Z17matrix_dot_kernelPdS_S_iii_param_2];
	ld.param.u32 	%r20, [_Z17matrix_dot_kernelPdS_S_iii_param_3];
	ld.param.u32 	%r18, [_Z17matrix_dot_kernelPdS_S_iii_param_4];
	ld.param.u32 	%r19, [_Z17matrix_dot_kernelPdS_S_iii_param_5];
	cvta.to.global.u64 	%rd1, %rd8;
	cvta.to.global.u64 	%rd2, %rd7;
	mov.u32 	%r21, %ctaid.y;
	mov.u32 	%r22, %ntid.y;
	mov.u32 	%r23, %tid.y;
	mad.lo.s32 	%r1, %r21, %r22, %r23;
	mov.u32 	%r24, %ctaid.x;
	mov.u32 	%r25, %ntid.x;
	mov.u32 	%r26, %tid.x;
	mad.lo.s32 	%r2, %r24, %r25, %r26;
	setp.ge.s32 	%p1, %r1, %r20;
	setp.ge.s32 	%p2, %r2, %r19;
	or.pred  	%p3, %p1, %p2;
	@%p3 bra 	$L__BB0_14;
	setp.lt.s32 	%p4, %r18, 1;
	mov.f64 	%fd67, 0d0000000000000000;
	@%p4 bra 	$L__BB0_13;
	mul.lo.s32 	%r3, %r18, %r1;
	and.b32  	%r4, %r18, 7;
	setp.lt.u32 	%p5, %r18, 8;
	mov.f64 	%fd67, 0d0000000000000000;
	mov.b32 	%r39, 0;
	@%p5 bra 	$L__BB0_5;
	and.b32  	%r39, %r18, 2147483640;
	neg.s32 	%r37, %r39;
	shl.b32 	%r7, %r19, 3;
	mul.wide.u32 	%rd9, %r3, 8;
	add.s64 	%rd10, %rd9, %rd2;
	add.s64 	%rd52, %rd10, 32;
	mov.f64 	%fd67, 0d0000000000000000;
	mul.wide.s32 	%rd13, %r19, 8;
	mov.u32 	%r36, %r2;
$L__BB0_4:
	.pragma "nounroll";
	ld.global.f64 	%fd17, [%rd52+-32];
	mul.wide.s32 	%rd11, %r36, 8;
	add.s64 	%rd12, %rd1, %rd11;
	ld.global.f64 	%fd18, [%rd12];
	fma.rn.f64 	%fd19, %fd17, %fd18, %fd67;
	ld.global.f64 	%fd20, [%rd52+-24];
	add.s64 	%rd14, %rd12, %rd13;
	ld.global.f64 	%fd21, [%rd14];
	fma.rn.f64 	%fd22, %fd20, %fd21, %fd19;
	ld.global.f64 	%fd23, [%rd52+-16];
	add.s64 	%rd15, %rd14, %rd13;
	ld.global.f64 	%fd24, [%rd15];
	fma.rn.f64 	%fd25, %fd23, %fd24, %fd22;
	ld.global.f64 	%fd26, [%rd52+-8];
	add.s64 	%rd16, %rd15, %rd13;
	ld.global.f64 	%fd27, [%rd16];
	fma.rn.f64 	%fd28, %fd26, %fd27, %fd25;
	ld.global.f64 	%fd29, [%rd52];
	add.s64 	%rd17, %rd16, %rd13;
	ld.global.f64 	%fd30, [%rd17];
	fma.rn.f64 	%fd31, %fd29, %fd30, %fd28;
	ld.global.f64 	%fd32, [%rd52+8];
	add.s64 	%rd18, %rd17, %rd13;
	ld.global.f64 	%fd33, [%rd18];
	fma.rn.f64 	%fd34, %fd32, %fd33, %fd31;
	ld.global.f64 	%fd35, [%rd52+16];
	add.s64 	%rd19, %rd18, %rd13;
	ld.global.f64 	%fd36, [%rd19];
	fma.rn.f64 	%fd37, %fd35, %fd36, %fd34;
	ld.global.f64 	%fd38, [%rd52+24];
	add.s64 	%rd20, %rd19, %rd13;
	ld.global.f64 	%fd39, [%rd20];
	fma.rn.f64 	%fd67, %fd38, %fd39, %fd37;
	add.s32 	%r37, %r37, 8;
	add.s32 	%r36, %r36, %r7;
	add.s64 	%rd52, %rd52, 64;
	setp.ne.s32 	%p6, %r37, 0;
	@%p6 bra 	$L__BB0_4;
$L__BB0_5:
	setp.eq.s32 	%p7, %r4, 0;
	@%p7 bra 	$L__BB0_13;
	and.b32  	%r13, %r18, 3;
	setp.lt.u32 	%p8, %r4, 4;
	@%p8 bra 	$L__BB0_8;
	add.s32 	%r28, %r39, %r3;
	mul.wide.u32 	%rd21, %r28, 8;
	add.s64 	%rd22, %rd2, %rd21;
	ld.global.f64 	%fd41, [%rd22];
	mad.lo.s32 	%r29, %r39, %r19, %r2;
	mul.wide.s32 	%rd23, %r29, 8;
	add.s64 	%rd24, %rd1, %rd23;
	ld.global.f64 	%fd42, [%rd24];
	fma.rn.f64 	%fd43, %fd41, %fd42, %fd67;
	cvt.u64.u32 	%rd25, %r3;
	cvt.u64.u32 	%rd26, %r39;
	add.s64 	%rd27, %rd26, %rd25;
	shl.b64 	%rd28, %rd27, 3;
	add.s64 	%rd29, %rd2, %rd28;
	ld.global.f64 	%fd44, [%rd29+8];
	mul.wide.s32 	%rd30, %r19, 8;
	add.s64 	%rd31, %rd24, %rd30;
	ld.global.f64 	%fd45, [%rd31];
	fma.rn.f64 	%fd46, %fd44, %fd45, %fd43;
	ld.global.f64 	%fd47, [%rd29+16];
	add.s64 	%rd32, %rd31, %rd30;
	ld.global.f64 	%fd48, [%rd32];
	fma.rn.f64 	%fd49, %fd47, %fd48, %fd46;
	ld.global.f64 	%fd50, [%rd29+24];
	add.s64 	%rd33, %rd32, %rd30;
	ld.global.f64 	%fd51, [%rd33];
	fma.rn.f64 	%fd67, %fd50, %fd51, %fd49;
	add.s32 	%r39, %r39, 4;
$L__BB0_8:
	setp.eq.s32 	%p9, %r13, 0;
	@%p9 bra 	$L__BB0_13;
	setp.eq.s32 	%p10, %r13, 1;
	@%p10 bra 	$L__BB0_11;
	add.s32 	%r30, %r39, %r3;
	mul.wide.u32 	%rd34, %r30, 8;
	add.s64 	%rd35, %rd2, %rd34;
	ld.global.f64 	%fd53, [%rd35];
	mad.lo.s32 	%r31, %r39, %r19, %r2;
	mul.wide.s32 	%rd36, %r31, 8;
	add.s64 	%rd37, %rd1, %rd36;
	ld.global.f64 	%fd54, [%rd37];
	fma.rn.f64 	%fd55, %fd53, %fd54, %fd67;
	cvt.u64.u32 	%rd38, %r3;
	cvt.u64.u32 	%rd39, %r39;
	add.s64 	%rd40, %rd39, %rd38;
	shl.b64 	%rd41, %rd40, 3;
	add.s64 	%rd42, %rd2, %rd41;
	ld.global.f64 	%fd56, [%rd42+8];
	mul.wide.s32 	%rd43, %r19, 8;
	add.s64 	%rd44, %rd37, %rd43;
	ld.global.f64 	%fd57, [%rd44];
	fma.rn.f64 	%fd67, %fd56, %fd57, %fd55;
	add.s32 	%r39, %r39, 2;
$L__BB0_11:
	and.b32  	%r32, %r18, 1;
	setp.eq.b32 	%p11, %r32, 1;
	not.pred 	%p12, %p11;
	@%p12 bra 	$L__BB0_13;
	add.s32 	%r33, %r39, %r3;
	mul.wide.u32 	%rd45, %r33, 8;
	add.s64 	%rd46, %rd2, %rd45;
	ld.global.f64 	%fd58, [%rd46];
	mad.lo.s32 	%r34, %r39, %r19, %r2;
	mul.wide.s32 	%rd47, %r34, 8;
	add.s64 	%rd48, %rd1, %rd47;
	ld.global.f64 	%fd59, [%rd48];
	fma.rn.f64 	%fd67, %fd58, %fd59, %fd67;
$L__BB0_13:
	mad.lo.s32 	%r35, %r19, %r1, %r2;
	cvta.to.global.u64 	%rd49, %rd6;
	mul.wide.s32 	%rd50, %r35, 8;
	add.s64 	%rd51, %rd49, %rd50;
	st.global.f64 	[%rd51], %fd67;
$L__BB0_14:
	ret;

}


// ===== COMPILED SASS (sm_100) =====

	.target	sm_100

	.elftype	@"ET_EXEC"


//--------------------- .note.nv.tkinfo           --------------------------
	.section	.note.nv.tkinfo,"",@"SHT_NOTE"
	.sectionflags	@"SHF_NOTE_NV_TKINFO"
	.tkinfo
        /*0018*/ 	.word	0x00000002
        /*0030*/ 	.string	""
        /*0030*/ 	.string	"ptxas"
        /*0030*/ 	.string	"Cuda compilation tools, release 13.0, V13.0.88"
        /*0030*/ 	.string	"Build cuda_13.0.r13.0/compiler.36424714_0"
        /*0030*/ 	.string	"-arch sm_100 -m 64 "



//--------------------- .note.nv.cuinfo           --------------------------
	.section	.note.nv.cuinfo,"",@"SHT_NOTE"
	.sectionflags	@"SHF_NOTE_NV_CUINFO"
        /*0018*/ 	.short	0x0002
        /*001a*/ 	.short	0x0064
        /*001c*/ 	.short	0x0082
	.zero		2


//--------------------- .nv.info                  --------------------------
	.section	.nv.info,"",@"SHT_CUDA_INFO"
	.align	4


	//----- nvinfo : EIATTR_REGCOUNT
	.align		4
        /*0000*/ 	.byte	0x04, 0x2f
        /*0002*/ 	.short	(.L_1 - .L_0)
	.align		4
.L_0:
        /*0004*/ 	.word	index@(_Z17matrix_dot_kernelPdS_S_iii)
        /*0008*/ 	.word	0x00000020


	//----- nvinfo : EIATTR_FRAME_SIZE
	.align		4
.L_1:
        /*000c*/ 	.byte	0x04, 0x11
        /*000e*/ 	.short	(.L_3 - .L_2)
	.align		4
.L_2:
        /*0010*/ 	.word	index@(_Z17matrix_dot_kernelPdS_S_iii)
        /*0014*/ 	.word	0x00000000


	//----- nvinfo : EIATTR_MIN_STACK_SIZE
	.align		4
.L_3:
        /*0018*/ 	.byte	0x04, 0x12
        /*001a*/ 	.short	(.L_5 - .L_4)
	.align		4
.L_4:
        /*001c*/ 	.word	index@(_Z17matrix_dot_kernelPdS_S_iii)
        /*0020*/ 	.word	0x00000000
.L_5:


//--------------------- .nv.compat                --------------------------
	.section	.nv.compat,"",@"SHT_CUDA_COMPAT_INFO"
	.align	4
        /*0000*/ 	.byte	0x02, 0x09, 0x00, 0x00, 0x02, 0x02, 0x01, 0x00, 0x02, 0x05, 0x05, 0x00, 0x03, 0x07, 0x01, 0x01
        /*0010*/ 	.byte	0x02, 0x03, 0x00, 0x00, 0x02, 0x06, 0x01, 0x00, 0x04, 0x0b, 0x08, 0x00, 0x01, 0x00, 0x00, 0x00
        /*0020*/ 	.byte	0x00, 0x00, 0x00, 0x00


//--------------------- .nv.info._Z17matrix_dot_kernelPdS_S_iii --------------------------
	.section	.nv.info._Z17matrix_dot_kernelPdS_S_iii,"",@"SHT_CUDA_INFO"
	.sectionflags	@""
	.align	4


	//----- nvinfo : EIATTR_CUDA_API_VERSION
	.align		4
        /*0000*/ 	.byte	0x04, 0x37
        /*0002*/ 	.short	(.L_7 - .L_6)
.L_6:
        /*0004*/ 	.word	0x00000082


	//----- nvinfo : EIATTR_KPARAM_INFO
	.align		4
.L_7:
        /*0008*/ 	.byte	0x04, 0x17
        /*000a*/ 	.short	(.L_9 - .L_8)
.L_8:
        /*000c*/ 	.word	0x00000000
        /*0010*/ 	.short	0x0005
        /*0012*/ 	.short	0x0020
        /*0014*/ 	.byte	0x00, 0xf0, 0x11, 0x00


	//----- nvinfo : EIATTR_KPARAM_INFO
	.align		4
.L_9:
        /*0018*/ 	.byte	0x04, 0x17
        /*001a*/ 	.short	(.L_11 - .L_10)
.L_10:
        /*001c*/ 	.word	0x00000000
        /*0020*/ 	.short	0x0004
        /*0022*/ 	.short	0x001c
        /*0024*/ 	.byte	0x00, 0xf0, 0x11, 0x00


	//----- nvinfo : EIATTR_KPARAM_INFO
	.align		4
.L_11:
        /*0028*/ 	.byte	0x04, 0x17
        /*002a*/ 	.short	(.L_13 - .L_12)
.L_12:
        /*002c*/ 	.word	0x00000000
        /*0030*/ 	.short	0x0003
        /*0032*/ 	.short	0x0018
        /*0034*/ 	.byte	0x00, 0xf0, 0x11, 0x00


	//----- nvinfo : EIATTR_KPARAM_INFO
	.align		4
.L_13:
        /*0038*/ 	.byte	0x04, 0x17
        /*003a*/ 	.short	(.L_15 - .L_14)
.L_14:
        /*003c*/ 	.word	0x00000000
        /*0040*/ 	.short	0x0002
        /*0042*/ 	.short	0x0010
        /*0044*/ 	.byte	0x00, 0xf5, 0x21, 0x00


	//----- nvinfo : EIATTR_KPARAM_INFO
	.align		4
.L_15:
        /*0048*/ 	.byte	0x04, 0x17
        /*004a*/ 	.short	(.L_17 - .L_16)
.L_16:
        /*004c*/ 	.word	0x00000000
        /*0050*/ 	.short	0x0001
        /*0052*/ 	.short	0x0008
        /*0054*/ 	.byte	0x00, 0xf5, 0x21, 0x00


	//----- nvinfo : EIATTR_KPARAM_INFO
	.align		4
.L_17:
        /*0058*/ 	.byte	0x04, 0x17
        /*005a*/ 	.short	(.L_19 - .L_18)
.L_18:
        /*005c*/ 	.word	0x00000000
        /*0060*/ 	.short	0x0000
        /*0062*/ 	.short	0x0000
        /*0064*/ 	.byte	0x00, 0xf5, 0x21, 0x00


	//----- nvinfo : EIATTR_SPARSE_MMA_MASK
	.align		4
.L_19:
        /*0068*/ 	.byte	0x03, 0x50
        /*006a*/ 	.short	0x0000


	//----- nvinfo : EIATTR_MAXREG_COUNT
	.align		4
        /*006c*/ 	.byte	0x03, 0x1b
        /*006e*/ 	.short	0x00ff


	//----- nvinfo : EIATTR_MERCURY_ISA_VERSION
	.align		4
        /*0070*/ 	.byte	0x03, 0x5f
        /*0072*/ 	.short	0x0101


	//----- nvinfo : EIATTR_VRC_CTA_INIT_COUNT
	.align		4
        /*0074*/ 	.byte	0x02, 0x4a
	.zero		1
	.zero		1


	//----- nvinfo : EIATTR_EXIT_INSTR_OFFSETS
	.align		4
        /*0078*/ 	.byte	0x04, 0x1c
        /*007a*/ 	.short	(.L_21 - .L_20)


	//   ....[0]....
.L_20:
        /*007c*/ 	.word	0x000000d0


	//   ....[1]....
        /*0080*/ 	.word	0x000008f0


	//----- nvinfo : EIATTR_CBANK_PARAM_SIZE
	.align		4
.L_21:
        /*0084*/ 	.byte	0x03, 0x19
        /*0086*/ 	.short	0x0024


	//----- nvinfo : EIATTR_PARAM_CBANK
	.align		4
        /*0088*/ 	.byte	0x04, 0x0a
        /*008a*/ 	.short	(.L_23 - .L_22)
	.align		4
.L_22:
        /*008c*/ 	.word	index@(.nv.constant0._Z17matrix_dot_kernelPdS_S_iii)
        /*0090*/ 	.short	0x0380
        /*0092*/ 	.short	0x0024


	//----- nvinfo : EIATTR_SW_WAR
	.align		4
.L_23:
        /*0094*/ 	.byte	0x04, 0x36
        /*0096*/ 	.short	(.L_25 - .L_24)
.L_24:
        /*0098*/ 	.word	0x00000008
.L_25:


//--------------------- .nv.callgraph             --------------------------
	.section	.nv.callgraph,"",@"SHT_CUDA_CALLGRAPH"
	.align	4
	.sectionentsize	8
	.align		4
        /*0000*/ 	.word	0x00000000
	.align		4
        /*0004*/ 	.word	0xffffffff
	.align		4
        /*0008*/ 	.word	0x00000000
	.align		4
        /*000c*/ 	.word	0xfffffffe
	.align		4
        /*0010*/ 	.word	0x00000000
	.align		4
        /*0014*/ 	.word	0xfffffffd
	.align		4
        /*0018*/ 	.word	0x00000000
	.align		4
        /*001c*/ 	.word	0xfffffffc


//--------------------- .text._Z17matrix_dot_kernelPdS_S_iii --------------------------
	.section	.text._Z17matrix_dot_kernelPdS_S_iii,"ax",@progbits
	.align	128
        .global         _Z17matrix_dot_kernelPdS_S_iii
        .type           _Z17matrix_dot_kernelPdS_S_iii,@function
        .size           _Z17matrix_dot_kernelPdS_S_iii,(.L_x_5 - _Z17matrix_dot_kernelPdS_S_iii)
        .other          _Z17matrix_dot_kernelPdS_S_iii,@"STO_CUDA_ENTRY STV_DEFAULT"
_Z17matrix_dot_kernelPdS_S_iii:
.text._Z17matrix_dot_kernelPdS_S_iii:
[----:B------:R-:W-:Y:S01]  /*0000*/  LDC R1, c[0x0][0x37c] ;  /* 0x0000df00ff017b82 */ /* 0x000fe20000000800 */
[----:B------:R-:W0:Y:S07]  /*0010*/  S2R R4, SR_TID.X ;  /* 0x0000000000047919 */ /* 0x000e2e0000002100 */
[----:B------:R-:W1:Y:S01]  /*0020*/  LDC R2, c[0x0][0x364] ;  /* 0x0000d900ff027b82 */ /* 0x000e620000000800 */
[----:B------:R-:W2:Y:S01]  /*0030*/  LDCU UR6, c[0x0][0x398] ;  /* 0x00007300ff0677ac */ /* 0x000ea20008000800 */
[----:B------:R-:W1:Y:S06]  /*0040*/  S2R R5, SR_TID.Y ;  /* 0x0000000000057919 */ /* 0x000e6c0000002200 */
[----:B------:R-:W0:Y:S08]  /*0050*/  S2UR UR5, SR_CTAID.X ;  /* 0x00000000000579c3 */ /* 0x000e300000002500 */
[----:B------:R-:W0:Y:S08]  /*0060*/  LDC R3, c[0x0][0x360] ;  /* 0x0000d800ff037b82 */ /* 0x000e300000000800 */
[----:B------:R-:W1:Y:S08]  /*0070*/  S2UR UR4, SR_CTAID.Y ;  /* 0x00000000000479c3 */ /* 0x000e700000002600 */
[----:B------:R-:W3:Y:S01]  /*0080*/  LDC R0, c[0x0][0x3a0] ;  /* 0x0000e800ff007b82 */ /* 0x000ee20000000800 */
[----:B0-----:R-:W-:-:S02]  /*0090*/  IMAD R3, R3, UR5, R4 ;  /* 0x0000000503037c24 */ /* 0x001fc4000f8e0204 */
[----:B-1----:R-:W-:-:S03]  /*00a0*/  IMAD R2, R2, UR4, R5 ;  /* 0x0000000402027c24 */ /* 0x002fc6000f8e0205 */
[----:B---3--:R-:W-:-:S04]  /*00b0*/  ISETP.GE.AND P0, PT, R3, R0, PT ;  /* 0x000000000300720c */ /* 0x008fc80003f06270 */
[----:B--2---:R-:W-:-:S13]  /*00c0*/  ISETP.GE.OR P0, PT, R2, UR6, P0 ;  /* 0x0000000602007c0c */ /* 0x004fda0008706670 */
[----:B------:R-:W-:Y:S05]  /*00d0*/  @P0 EXIT ;  /* 0x000000000000094d */ /* 0x000fea0003800000 */
[----:B------:R-:W0:Y:S01]  /*00e0*/  LDC R5, c[0x0][0x39c] ;  /* 0x0000e700ff057b82 */ /* 0x000e220000000800 */
[----:B------:R-:W1:Y:S01]  /*00f0*/  LDCU.64 UR4, c[0x0][0x358] ;  /* 0x00006b00ff0477ac */ /* 0x000e620008000a00 */
[----:B------:R-:W-:Y:S02]  /*0100*/  CS2R R18, SRZ ;  /* 0x0000000000127805 */ /* 0x000fe4000001ff00 */
[----:B0-----:R-:W-:-:S13]  /*0110*/  ISETP.GE.AND P0, PT, R5, 0x1, PT ;  /* 0x000000010500780c */ /* 0x001fda0003f06270 */
[----:B-1----:R-:W-:Y:S05]  /*0120*/  @!P0 BRA `(.L_x_0) ;  /* 0x0000000400e08947 */ /* 0x002fea0003800000 */
[C---:B------:R-:W-:Y:S01]  /*0130*/  ISETP.GE.U32.AND P1, PT, R5.reuse, 0x8, PT ;  /* 0x000000080500780c */ /* 0x040fe20003f26070 */
[----:B------:R-:W-:Y:S01]  /*0140*/  HFMA2 R7, -RZ, RZ, 0, 0 ;  /* 0x00000000ff077431 */ /* 0x000fe200000001ff */
[----:B------:R-:W-:Y:S01]  /*0150*/  LOP3.LUT R4, R5, 0x7, RZ, 0xc0, !PT ;  /* 0x0000000705047812 */ /* 0x000fe200078ec0ff */
[----:B------:R-:W-:Y:S01]  /*0160*/  IMAD R6, R2, R5, RZ ;  /* 0x0000000502067224 */ /* 0x000fe200078e02ff */
[----:B------:R-:W-:Y:S02]  /*0170*/  CS2R R18, SRZ ;  /* 0x0000000000127805 */ /* 0x000fe4000001ff00 */
[----:B------:R-:W-:-:S07]  /*0180*/  ISETP.NE.AND P0, PT, R4, RZ, PT ;  /* 0x000000ff0400720c */ /* 0x000fce0003f05270 */
[----:B------:R-:W-:Y:S06]  /*0190*/  @!P1 BRA `(.L_x_1) ;  /* 0x0000000000c49947 */ /* 0x000fec0003800000 */
[----:B------:R-:W0:Y:S01]  /*01a0*/  LDC.64 R8, c[0x0][0x380] ;  /* 0x0000e000ff087b82 */ /* 0x000e220000000a00 */
[----:B------:R-:W-:Y:S01]  /*01b0*/  LOP3.LUT R7, R5, 0x7ffffff8, RZ, 0xc0, !PT ;  /* 0x7ffffff805077812 */ /* 0x000fe200078ec0ff */
[----:B------:R-:W-:Y:S01]  /*01c0*/  IMAD.MOV.U32 R27, RZ, RZ, R3 ;  /* 0x000000ffff1b7224 */ /* 0x000fe200078e0003 */
[----:B------:R-:W-:-:S03]  /*01d0*/  CS2R R18, SRZ ;  /* 0x0000000000127805 */ /* 0x000fc6000001ff00 */
[----:B------:R-:W-:Y:S02]  /*01e0*/  IMAD.MOV R26, RZ, RZ, -R7 ;  /* 0x000000ffff1a7224 */ /* 0x000fe400078e0a07 */
[----:B0-----:R-:W-:-:S03]  /*01f0*/  IMAD.WIDE.U32 R8, R6, 0x8, R8 ;  /* 0x0000000806087825 */ /* 0x001fc600078e0008 */
[----:B------:R-:W-:-:S04]  /*0200*/  IADD3 R10, P1, PT, R8, 0x20, RZ ;  /* 0x00000020080a7810 */ /* 0x000fc80007f3e0ff */
[----:B------:R-:W-:-:S09]  /*0210*/  IADD3.X R11, PT, PT, RZ, R9, RZ, P1, !PT ;  /* 0x00000009ff0b7210 */ /* 0x000fd20000ffe4ff */
.L_x_2:
[----:B------:R-:W0:Y:S01]  /*0220*/  LDC.64 R22, c[0x0][0x388] ;  /* 0x0000e200ff167b82 */ /* 0x000e220000000a00 */
[----:B------:R-:W-:Y:S01]  /*0230*/  MOV R8, R10 ;  /* 0x0000000a00087202 */ /* 0x000fe20000000f00 */
[----:B------:R-:W-:-:S05]  /*0240*/  IMAD.MOV.U32 R9, RZ, RZ, R11 ;  /* 0x000000ffff097224 */ /* 0x000fca00078e000b */
[----:B------:R-:W2:Y:S04]  /*0250*/  LDG.E.64 R14, desc[UR4][R8.64+-0x20] ;  /* 0xffffe004080e7981 */ /* 0x000ea8000c1e1b00 */
[----:B------:R-:W3:Y:S01]  /*0260*/  LDG.E.64 R10, desc[UR4][R8.64+-0x18] ;  /* 0xffffe804080a7981 */ /* 0x000ee2000c1e1b00 */
[----:B0-----:R-:W-:-:S05]  /*0270*/  IMAD.WIDE R22, R27, 0x8, R22 ;  /* 0x000000081b167825 */ /* 0x001fca00078e0216 */
[----:B------:R-:W2:Y:S01]  /*0280*/  LDG.E.64 R12, desc[UR4][R22.64] ;  /* 0x00000004160c7981 */ /* 0x000ea2000c1e1b00 */
[----:B------:R-:W-:-:S05]  /*0290*/  IMAD.WIDE R28, R0, 0x8, R22 ;  /* 0x00000008001c7825 */ /* 0x000fca00078e0216 */
[----:B------:R-:W3:Y:S01]  /*02a0*/  LDG.E.64 R16, desc[UR4][R28.64] ;  /* 0x000000041c107981 */ /* 0x000ee2000c1e1b00 */
[C---:B------:R-:W-:Y:S01]  /*02b0*/  IMAD.WIDE R24, R0.reuse, 0x8, R28 ;  /* 0x0000000800187825 */ /* 0x040fe200078e021c */
[----:B--2---:R-:W-:Y:S02]  /*02c0*/  DFMA R18, R14, R12, R18 ;  /* 0x0000000c0e12722b */ /* 0x004fe40000000012 */
[----:B------:R-:W2:Y:S04]  /*02d0*/  LDG.E.64 R14, desc[UR4][R8.64+-0x10] ;  /* 0xfffff004080e7981 */ /* 0x000ea8000c1e1b00 */
[----:B------:R-:W2:Y:S01]  /*02e0*/  LDG.E.64 R12, desc[UR4][R24.64] ;  /* 0x00000004180c7981 */ /* 0x000ea2000c1e1b00 */
[----:B------:R-:W-:Y:S01]  /*02f0*/  IMAD.WIDE R20, R0, 0x8, R24 ;  /* 0x0000000800147825 */ /* 0x000fe200078e0218 */
[----:B---3--:R-:W-:-:S02]  /*0300*/  DFMA R16, R10, R16, R18 ;  /* 0x000000100a10722b */ /* 0x008fc40000000012 */
[----:B------:R-:W3:Y:S04]  /*0310*/  LDG.E.64 R10, desc[UR4][R8.64+-0x8] ;  /* 0xfffff804080a7981 */ /* 0x000ee8000c1e1b00 */
        /* <DEDUP_REMOVED lines=9> */
[----:B------:R-:W-:-:S03]  /*03b0*/  IMAD.WIDE R24, R0, 0x8, R28 ;  /* 0x0000000800187825 */ /* 0x000fc600078e021c */
[----:B------:R-:W4:Y:S01]  /*03c0*/  LDG.E.64 R22, desc[UR4][R8.64+0x18] ;  /* 0x0000180408167981 */ /* 0x000f22000c1e1b00 */
[----:B------:R-:W-:-:S06]  /*03d0*/  IMAD.WIDE R20, R0, 0x8, R24 ;  /* 0x0000000800147825 */ /* 0x000fcc00078e0218 */
[----:B------:R-:W4:Y:S01]  /*03e0*/  LDG.E.64 R20, desc[UR4][R20.64] ;  /* 0x0000000414147981 */ /* 0x000f22000c1e1b00 */
[----:B--2---:R-:W-:-:S03]  /*03f0*/  DFMA R14, R16, R14, R18 ;  /* 0x0000000e100e722b */ /* 0x004fc60000000012 */
[----:B------:R-:W2:Y:S04]  /*0400*/  LDG.E.64 R16, desc[UR4][R8.64+0x10] ;  /* 0x0000100408107981 */ /* 0x000ea8000c1e1b00 */
[----:B------:R-:W2:Y:S01]  /*0410*/  LDG.E.64 R18, desc[UR4][R24.64] ;  /* 0x0000000418127981 */ /* 0x000ea2000c1e1b00 */
[----:B------:R-:W-:Y:S01]  /*0420*/  IADD3 R26, PT, PT, R26, 0x8, RZ ;  /* 0x000000081a1a7810 */ /* 0x000fe20007ffe0ff */
[----:B---3--:R-:W-:-:S03]  /*0430*/  DFMA R10, R10, R12, R14 ;  /* 0x0000000c0a0a722b */ /* 0x008fc6000000000e */
[----:B------:R-:W-:Y:S02]  /*0440*/  ISETP.NE.AND P1, PT, R26, RZ, PT ;  /* 0x000000ff1a00720c */ /* 0x000fe40003f25270 */
[----:B------:R-:W-:-:S03]  /*0450*/  LEA R27, R0, R27, 0x3 ;  /* 0x0000001b001b7211 */ /* 0x000fc600078e18ff */
[----:B--2---:R-:W-:Y:S01]  /*0460*/  DFMA R18, R16, R18, R10 ;  /* 0x000000121012722b */ /* 0x004fe2000000000a */
[----:B------:R-:W-:-:S07]  /*0470*/  IADD3 R10, P2, PT, R8, 0x40, RZ ;  /* 0x00000040080a7810 */ /* 0x000fce0007f5e0ff */
[----:B----4-:R-:W-:Y:S01]  /*0480*/  DFMA R18, R22, R20, R18 ;  /* 0x000000141612722b */ /* 0x010fe20000000012 */
[----:B------:R-:W-:Y:S01]  /*0490*/  IMAD.X R11, RZ, RZ, R9, P2 ;  /* 0x000000ffff0b7224 */ /* 0x000fe200010e0609 */
[----:B------:R-:W-:Y:S09]  /*04a0*/  @P1 BRA `(.L_x_2) ;  /* 0xfffffffc005c1947 */ /* 0x000ff2000383ffff */
.L_x_1:
[----:B------:R-:W-:Y:S05]  /*04b0*/  @!P0 BRA `(.L_x_0) ;  /* 0x0000000000fc8947 */ /* 0x000fea0003800000 */
[----:B------:R-:W-:Y:S02]  /*04c0*/  ISETP.GE.U32.AND P1, PT, R4, 0x4, PT ;  /* 0x000000040400780c */ /* 0x000fe40003f26070 */
[----:B------:R-:W-:-:S04]  /*04d0*/  LOP3.LUT R26, R5, 0x3, RZ, 0xc0, !PT ;  /* 0x00000003051a7812 */ /* 0x000fc800078ec0ff */
[----:B------:R-:W-:-:S07]  /*04e0*/  ISETP.NE.AND P0, PT, R26, RZ, PT ;  /* 0x000000ff1a00720c */ /* 0x000fce0003f05270 */
[----:B------:R-:W-:Y:S06]  /*04f0*/  @!P1 BRA `(.L_x_3) ;  /* 0x00000000006c9947 */ /* 0x000fec0003800000 */
[----:B------:R-:W0:Y:S01]  /*0500*/  LDC.64 R24, c[0x0][0x380] ;  /* 0x0000e000ff187b82 */ /* 0x000e220000000a00 */
[----:B------:R-:W1:Y:S01]  /*0510*/  LDCU.64 UR6, c[0x0][0x380] ;  /* 0x00007000ff0677ac */ /* 0x000e620008000a00 */
[C---:B------:R-:W-:Y:S01]  /*0520*/  IMAD.IADD R9, R6.reuse, 0x1, R7 ;  /* 0x0000000106097824 */ /* 0x040fe200078e0207 */
[----:B------:R-:W-:Y:S01]  /*0530*/  IADD3 R4, P1, PT, R6, R7, RZ ;  /* 0x0000000706047210 */ /* 0x000fe20007f3e0ff */
[----:B------:R-:W-:-:S04]  /*0540*/  IMAD R13, R7, R0, R3 ;  /* 0x00000000070d7224 */ /* 0x000fc800078e0203 */
[----:B------:R-:W2:Y:S01]  /*0550*/  LDC.64 R10, c[0x0][0x388] ;  /* 0x0000e200ff0a7b82 */ /* 0x000ea20000000a00 */
[----:B0-----:R-:W-:-:S06]  /*0560*/  IMAD.WIDE.U32 R24, R9, 0x8, R24 ;  /* 0x0000000809187825 */ /* 0x001fcc00078e0018 */
[----:B------:R-:W3:Y:S01]  /*0570*/  LDG.E.64 R24, desc[UR4][R24.64] ;  /* 0x0000000418187981 */ /* 0x000ee2000c1e1b00 */
[----:B--2---:R-:W-:Y:S01]  /*0580*/  IMAD.WIDE R10, R13, 0x8, R10 ;  /* 0x000000080d0a7825 */ /* 0x004fe200078e020a */
[----:B------:R-:W-:Y:S02]  /*0590*/  IADD3.X R13, PT, PT, RZ, RZ, RZ, P1, !PT ;  /* 0x000000ffff0d7210 */ /* 0x000fe40000ffe4ff */
[----:B-1----:R-:W-:Y:S02]  /*05a0*/  LEA R28, P1, R4, UR6, 0x3 ;  /* 0x00000006041c7c11 */ /* 0x002fe4000f8218ff */
[----:B------:R-:W3:Y:S01]  /*05b0*/  LDG.E.64 R8, desc[UR4][R10.64] ;  /* 0x000000040a087981 */ /* 0x000ee2000c1e1b00 */
[----:B------:R-:W-:Y:S01]  /*05c0*/  IMAD.WIDE R14, R0, 0x8, R10 ;  /* 0x00000008000e7825 */ /* 0x000fe200078e020a */
[----:B------:R-:W-:-:S05]  /*05d0*/  LEA.HI.X R29, R4, UR7, R13, 0x3, P1 ;  /* 0x00000007041d7c11 */ /* 0x000fca00088f1c0d */
[----:B------:R-:W2:Y:S01]  /*05e0*/  LDG.E.64 R12, desc[UR4][R28.64+0x8] ;  /* 0x000008041c0c7981 */ /* 0x000ea2000c1e1b00 */
[----:B------:R-:W-:-:S03]  /*05f0*/  IMAD.WIDE R20, R0, 0x8, R14 ;  /* 0x0000000800147825 */ /* 0x000fc600078e020e */
[----:B------:R-:W2:Y:S04]  /*0600*/  LDG.E.64 R10, desc[UR4][R14.64] ;  /* 0x000000040e0a7981 */ /* 0x000ea8000c1e1b00 */
[----:B------:R-:W4:Y:S01]  /*0610*/  LDG.E.64 R16, desc[UR4][R20.64] ;  /* 0x0000000414107981 */ /* 0x000f22000c1e1b00 */
[----:B------:R-:W-:-:S03]  /*0620*/  IMAD.WIDE R22, R0, 0x8, R20 ;  /* 0x0000000800167825 */ /* 0x000fc600078e0214 */
[----:B------:R-:W4:Y:S04]  /*0630*/  LDG.E.64 R14, desc[UR4][R28.64+0x10] ;  /* 0x000010041c0e7981 */ /* 0x000f28000c1e1b00 */
[----:B------:R-:W5:Y:S04]  /*0640*/  LDG.E.64 R20, desc[UR4][R28.64+0x18] ;  /* 0x000018041c147981 */ /* 0x000f68000c1e1b00 */
[----:B------:R-:W5:Y:S01]  /*0650*/  LDG.E.64 R22, desc[UR4][R22.64] ;  /* 0x0000000416167981 */ /* 0x000f62000c1e1b00 */
[----:B------:R-:W-:Y:S01]  /*0660*/  VIADD R7, R7, 0x4 ;  /* 0x0000000407077836 */ /* 0x000fe20000000000 */
[----:B---3--:R-:W-:-:S08]  /*0670*/  DFMA R8, R24, R8, R18 ;  /* 0x000000081808722b */ /* 0x008fd00000000012 */
[----:B--2---:R-:W-:-:S08]  /*0680*/  DFMA R8, R12, R10, R8 ;  /* 0x0000000a0c08722b */ /* 0x004fd00000000008 */
[----:B----4-:R-:W-:-:S08]  /*0690*/  DFMA R8, R14, R16, R8 ;  /* 0x000000100e08722b */ /* 0x010fd00000000008 */
[----:B-----5:R-:W-:-:S11]  /*06a0*/  DFMA R18, R20, R22, R8 ;  /* 0x000000161412722b */ /* 0x020fd60000000008 */
.L_x_3:
[----:B------:R-:W-:Y:S05]  /*06b0*/  @!P0 BRA `(.L_x_0) ;  /* 0x00000000007c8947 */ /* 0x000fea0003800000 */
[----:B------:R-:W-:Y:S01]  /*06c0*/  ISETP.NE.AND P1, PT, R26, 0x1, PT ;  /* 0x000000011a00780c */ /* 0x000fe20003f25270 */
[----:B------:R-:W0:Y:S01]  /*06d0*/  LDC.64 R10, c[0x0][0x380] ;  /* 0x0000e000ff0a7b82 */ /* 0x000e220000000a00 */
[----:B------:R-:W-:-:S04]  /*06e0*/  LOP3.LUT R14, R5, 0x1, RZ, 0xc0, !PT ;  /* 0x00000001050e7812 */ /* 0x000fc800078ec0ff */
[----:B------:R-:W-:-:S03]  /*06f0*/  ISETP.NE.U32.AND P0, PT, R14, 0x1, PT ;  /* 0x000000010e00780c */ /* 0x000fc60003f05070 */
[----:B------:R-:W1:Y:S04]  /*0700*/  LDC.64 R20, c[0x0][0x388] ;  /* 0x0000e200ff147b82 */ /* 0x000e680000000a00 */
[CC--:B------:R-:W-:Y:S01]  /*0710*/  @P1 IADD3 R15, PT, PT, R6.reuse, R7.reuse, RZ ;  /* 0x00000007060f1210 */ /* 0x0c0fe20007ffe0ff */
[C---:B------:R-:W-:Y:S01]  /*0720*/  @P1 IMAD R17, R7.reuse, R0, R3 ;  /* 0x0000000007111224 */ /* 0x040fe200078e0203 */
[----:B------:R-:W-:Y:S01]  /*0730*/  @P1 IADD3 R16, P2, PT, R6, R7, RZ ;  /* 0x0000000706101210 */ /* 0x000fe20007f5e0ff */
[----:B------:R-:W-:Y:S01]  /*0740*/  @P1 VIADD R7, R7, 0x2 ;  /* 0x0000000207071836 */ /* 0x000fe20000000000 */
[----:B------:R-:W2:Y:S08]  /*0750*/  @P1 LDC.64 R8, c[0x0][0x380] ;  /* 0x0000e000ff081b82 */ /* 0x000eb00000000a00 */
[----:B------:R-:W3:Y:S01]  /*0760*/  LDC.64 R12, c[0x0][0x380] ;  /* 0x0000e000ff0c7b82 */ /* 0x000ee20000000a00 */
[----:B0-----:R-:W-:-:S06]  /*0770*/  @P1 IMAD.WIDE.U32 R14, R15, 0x8, R10 ;  /* 0x000000080f0e1825 */ /* 0x001fcc00078e000a */
[----:B------:R-:W4:Y:S01]  /*0780*/  @P1 LDG.E.64 R14, desc[UR4][R14.64] ;  /* 0x000000040e0e1981 */ /* 0x000f22000c1e1b00 */
[----:B------:R-:W0:Y:S01]  /*0790*/  LDC.64 R4, c[0x0][0x388] ;  /* 0x0000e200ff047b82 */ /* 0x000e220000000a00 */
[----:B-1----:R-:W-:Y:S01]  /*07a0*/  @P1 IMAD.WIDE R20, R17, 0x8, R20 ;  /* 0x0000000811141825 */ /* 0x002fe200078e0214 */
[----:B------:R-:W-:-:S04]  /*07b0*/  @P1 IADD3.X R17, PT, PT, RZ, RZ, RZ, P2, !PT ;  /* 0x000000ffff111210 */ /* 0x000fc800017fe4ff */
[----:B------:R-:W4:Y:S01]  /*07c0*/  @P1 LDG.E.64 R10, desc[UR4][R20.64] ;  /* 0x00000004140a1981 */ /* 0x000f22000c1e1b00 */
[----:B--2---:R-:W-:Y:S01]  /*07d0*/  @P1 LEA R8, P2, R16, R8, 0x3 ;  /* 0x0000000810081211 */ /* 0x004fe200078418ff */
[----:B------:R-:W-:-:S03]  /*07e0*/  @P1 IMAD.WIDE R22, R0, 0x8, R20 ;  /* 0x0000000800161825 */ /* 0x000fc600078e0214 */
[----:B------:R-:W-:Y:S01]  /*07f0*/  @P1 LEA.HI.X R9, R16, R9, R17, 0x3, P2 ;  /* 0x0000000910091211 */ /* 0x000fe200010f1c11 */
[----:B------:R-:W-:Y:S01]  /*0800*/  @!P0 IMAD R25, R7, R0, R3 ;  /* 0x0000000007198224 */ /* 0x000fe200078e0203 */
[----:B------:R-:W-:Y:S02]  /*0810*/  @!P0 IADD3 R17, PT, PT, R6, R7, RZ ;  /* 0x0000000706118210 */ /* 0x000fe40007ffe0ff */
[----:B------:R-:W2:Y:S04]  /*0820*/  @P1 LDG.E.64 R6, desc[UR4][R22.64] ;  /* 0x0000000416061981 */ /* 0x000ea8000c1e1b00 */
[----:B------:R-:W2:Y:S01]  /*0830*/  @P1 LDG.E.64 R8, desc[UR4][R8.64+0x8] ;  /* 0x0000080408081981 */ /* 0x000ea2000c1e1b00 */
[----:B---3--:R-:W-:-:S04]  /*0840*/  @!P0 IMAD.WIDE.U32 R12, R17, 0x8, R12 ;  /* 0x00000008110c8825 */ /* 0x008fc800078e000c */
[----:B0-----:R-:W-:Y:S02]  /*0850*/  @!P0 IMAD.WIDE R4, R25, 0x8, R4 ;  /* 0x0000000819048825 */ /* 0x001fe400078e0204 */
[----:B------:R-:W3:Y:S04]  /*0860*/  @!P0 LDG.E.64 R12, desc[UR4][R12.64] ;  /* 0x000000040c0c8981 */ /* 0x000ee8000c1e1b00 */
[----:B------:R-:W3:Y:S01]  /*0870*/  @!P0 LDG.E.64 R4, desc[UR4][R4.64] ;  /* 0x0000000404048981 */ /* 0x000ee2000c1e1b00 */
[----:B----4-:R-:W-:-:S08]  /*0880*/  @P1 DFMA R10, R14, R10, R18 ;  /* 0x0000000a0e0a122b */ /* 0x010fd00000000012 */
[----:B--2---:R-:W-:-:S08]  /*0890*/  @P1 DFMA R18, R8, R6, R10 ;  /* 0x000000060812122b */ /* 0x004fd0000000000a */
[----:B---3--:R-:W-:-:S11]  /*08a0*/  @!P0 DFMA R18, R12, R4, R18 ;  /* 0x000000040c12822b */ /* 0x008fd60000000012 */
.L_x_0:
[----:B------:R-:W0:Y:S01]  /*08b0*/  LDC.64 R4, c[0x0][0x390] ;  /* 0x0000e400ff047b82 */ /* 0x000e220000000a00 */
[----:B------:R-:W-:-:S04]  /*08c0*/  IMAD R3, R2, R0, R3 ;  /* 0x0000000002037224 */ /* 0x000fc800078e0203 */
[----:B0-----:R-:W-:-:S05]  /*08d0*/  IMAD.WIDE R2, R3, 0x8, R4 ;  /* 0x0000000803027825 */ /* 0x001fca00078e0204 */
[----:B------:R-:W-:Y:S01]  /*08e0*/  STG.E.64 desc[UR4][R2.64], R18 ;  /* 0x0000001202007986 */ /* 0x000fe2000c101b04 */
[----:B------:R-:W-:Y:S05]  /*08f0*/  EXIT ;  /* 0x000000000000794d */ /* 0x000fea0003800000 */
.L_x_4:
[----:B------:R-:W-:-:S00]  /*0900*/  BRA `(.L_x_4) ;  /* 0xfffffffc00fc7947 */ /* 0x000fc0000383ffff */
[----:B------:R-:W-:-:S00]  /*0910*/  NOP ;  /* 0x0000000000007918 */ /* 0x000fc00000000000 */
        /* <DEDUP_REMOVED lines=14> */
.L_x_5:


//--------------------- .nv.shared.reserved.0     --------------------------
	.section	.nv.shared.reserved.0,"aw",@nobits
	.weak		__nv_reservedSMEM_offset_0_alias
	.size		__nv_reservedSMEM_offset_0_alias, 0, 64
	.other		__nv_reservedSMEM_offset_0_alias,@"STO_CUDA_RESERVED_SHARED STV_DEFAULT"
__nv_reservedSMEM_offset_0_alias:
	.zero		0
	.zero		64


//--------------------- .nv.constant0._Z17matrix_dot_kernelPdS_S_iii --------------------------
	.section	.nv.constant0._Z17matrix_dot_kernelPdS_S_iii,"a",@progbits
	.sectionflags	@""
	.align	4
.nv.constant0._Z17matrix_dot_kernelPdS_S_iii:
	.zero		932


//--------------------- SYMBOLS --------------------------

	.type		.nv.reservedSmem.offset0,@object
	.size		.nv.reservedSmem.offset0,0x4
